//
// Generated by NVIDIA NVVM Compiler
//
// Compiler Build ID: CL-36424714
// Cuda compilation tools, release 13.0, V13.0.88
// Based on NVVM 20.0.0
//

.version 9.0
.target sm_100
.address_size 64

	// .globl	_Z10prefix_sumPii
.extern .func  (.param .b32 func_retval0) vprintf
(
	.param .b64 vprintf_param_0,
	.param .b64 vprintf_param_1
)
;
.global .align 1 .b8 $str[31] = {114, 101, 113, 32, 37, 100, 32, 105, 115, 32, 112, 114, 111, 99, 101, 115, 115, 101, 100, 32, 98, 121, 32, 102, 97, 99, 32, 37, 100, 10};

.visible .entry _Z10prefix_sumPii(
	.param .u64 .ptr .align 1 _Z10prefix_sumPii_param_0,
	.param .u32 _Z10prefix_sumPii_param_1
)
{
	.reg .pred 	%p<7>;
	.reg .b32 	%r<19>;
	.reg .b64 	%rd<7>;

	ld.param.u64 	%rd3, [_Z10prefix_sumPii_param_0];
	ld.param.u32 	%r6, [_Z10prefix_sumPii_param_1];
	cvta.to.global.u64 	%rd1, %rd3;
	mov.u32 	%r7, %ntid.x;
	mov.u32 	%r8, %ctaid.x;
	mov.u32 	%r9, %tid.x;
	mad.lo.s32 	%r1, %r7, %r8, %r9;
	setp.ge.u32 	%p1, %r1, %r6;
	setp.lt.s32 	%p2, %r6, 2;
	or.pred  	%p3, %p1, %p2;
	@%p3 bra 	$L__BB0_6;
	add.s32 	%r2, %r1, -1;
	mul.wide.u32 	%rd4, %r1, 4;
	add.s64 	%rd2, %rd1, %rd4;
	mov.b32 	%r18, 1;
$L__BB0_2:
	setp.lt.u32 	%p4, %r1, %r18;
	@%p4 bra 	$L__BB0_5;
	shl.b32 	%r11, %r18, 1;
	add.s32 	%r12, %r11, -1;
	and.b32  	%r4, %r12, %r1;
	setp.lt.s32 	%p5, %r4, %r18;
	@%p5 bra 	$L__BB0_5;
	add.s32 	%r13, %r2, %r18;
	sub.s32 	%r14, %r13, %r4;
	mul.wide.u32 	%rd5, %r14, 4;
	add.s64 	%rd6, %rd1, %rd5;
	ld.global.u32 	%r15, [%rd6];
	ld.global.u32 	%r16, [%rd2];
	add.s32 	%r17, %r16, %r15;
	st.global.u32 	[%rd2], %r17;
$L__BB0_5:
	shl.b32 	%r18, %r18, 1;
	setp.lt.s32 	%p6, %r18, %r6;
	@%p6 bra 	$L__BB0_2;
$L__BB0_6:
	ret;

}
	// .globl	_Z7ProcessPiS_S_S_S_S_S_S_ii
.visible .entry _Z7ProcessPiS_S_S_S_S_S_S_ii(
	.param .u64 .ptr .align 1 _Z7ProcessPiS_S_S_S_S_S_S_ii_param_0,
	.param .u64 .ptr .align 1 _Z7ProcessPiS_S_S_S_S_S_S_ii_param_1,
	.param .u64 .ptr .align 1 _Z7ProcessPiS_S_S_S_S_S_S_ii_param_2,
	.param .u64 .ptr .align 1 _Z7ProcessPiS_S_S_S_S_S_S_ii_param_3,
	.param .u64 .ptr .align 1 _Z7ProcessPiS_S_S_S_S_S_S_ii_param_4,
	.param .u64 .ptr .align 1 _Z7ProcessPiS_S_S_S_S_S_S_ii_param_5,
	.param .u64 .ptr .align 1 _Z7ProcessPiS_S_S_S_S_S_S_ii_param_6,
	.param .u64 .ptr .align 1 _Z7ProcessPiS_S_S_S_S_S_S_ii_param_7,
	.param .u32 _Z7ProcessPiS_S_S_S_S_S_S_ii_param_8,
	.param .u32 _Z7ProcessPiS_S_S_S_S_S_S_ii_param_9
)
{
	.local .align 16 .b8 	__local_depot1[112];
	.reg .b64 	%SP;
	.reg .b64 	%SPL;
	.reg .pred 	%p<14>;
	.reg .b32 	%r<54>;
	.reg .b64 	%rd<64>;

	mov.u64 	%SPL, __local_depot1;
	cvta.local.u64 	%SP, %SPL;
	ld.param.u64 	%rd16, [_Z7ProcessPiS_S_S_S_S_S_S_ii_param_2];
	ld.param.u64 	%rd18, [_Z7ProcessPiS_S_S_S_S_S_S_ii_param_4];
	ld.param.u64 	%rd19, [_Z7ProcessPiS_S_S_S_S_S_S_ii_param_5];
	ld.param.u64 	%rd20, [_Z7ProcessPiS_S_S_S_S_S_S_ii_param_6];
	ld.param.u64 	%rd21, [_Z7ProcessPiS_S_S_S_S_S_S_ii_param_7];
	ld.param.u32 	%r21, [_Z7ProcessPiS_S_S_S_S_S_S_ii_param_9];
	cvta.to.global.u64 	%rd1, %rd20;
	cvta.to.global.u64 	%rd2, %rd21;
	cvta.to.global.u64 	%rd3, %rd19;
	cvta.to.global.u64 	%rd4, %rd18;
	cvta.to.global.u64 	%rd5, %rd16;
	add.u64 	%rd6, %SPL, 0;
	mov.u32 	%r22, %ntid.x;
	mov.u32 	%r23, %ctaid.x;
	mov.u32 	%r24, %tid.x;
	mad.lo.s32 	%r1, %r22, %r23, %r24;
	setp.ge.u32 	%p1, %r1, %r21;
	@%p1 bra 	$L__BB1_21;
	ld.param.u32 	%r47, [_Z7ProcessPiS_S_S_S_S_S_S_ii_param_8];
	mov.b32 	%r25, 0;
	st.local.v4.u32 	[%rd6], {%r25, %r25, %r25, %r25};
	st.local.v4.u32 	[%rd6+16], {%r25, %r25, %r25, %r25};
	st.local.v4.u32 	[%rd6+32], {%r25, %r25, %r25, %r25};
	st.local.v4.u32 	[%rd6+48], {%r25, %r25, %r25, %r25};
	st.local.v4.u32 	[%rd6+64], {%r25, %r25, %r25, %r25};
	st.local.v4.u32 	[%rd6+80], {%r25, %r25, %r25, %r25};
	setp.lt.s32 	%p2, %r47, 1;
	@%p2 bra 	$L__BB1_21;
	ld.param.u64 	%rd61, [_Z7ProcessPiS_S_S_S_S_S_S_ii_param_1];
	setp.eq.s64 	%p3, %rd16, 0;
	cvta.to.global.u64 	%rd23, %rd61;
	mul.wide.u32 	%rd24, %r1, 4;
	add.s64 	%rd7, %rd23, %rd24;
	@%p3 bra 	$L__BB1_12;
	mov.b32 	%r52, 0;
	add.u64 	%rd31, %SP, 96;
	mov.u64 	%rd33, $str;
$L__BB1_4:
	ld.param.u64 	%rd62, [_Z7ProcessPiS_S_S_S_S_S_S_ii_param_3];
	ld.param.u64 	%rd60, [_Z7ProcessPiS_S_S_S_S_S_S_ii_param_0];
	mul.wide.u32 	%rd25, %r52, 4;
	add.s64 	%rd11, %rd5, %rd25;
	ld.global.u32 	%r27, [%rd11];
	cvta.to.global.u64 	%rd26, %rd60;
	mul.wide.s32 	%rd27, %r27, 4;
	add.s64 	%rd28, %rd26, %rd27;
	ld.global.u32 	%r28, [%rd28+-4];
	cvta.to.global.u64 	%rd29, %rd62;
	add.s64 	%rd30, %rd29, %rd25;
	ld.global.u32 	%r29, [%rd30];
	add.s32 	%r30, %r29, %r28;
	setp.ne.s32 	%p4, %r30, %r1;
	@%p4 bra 	$L__BB1_11;
	cvt.u64.u32 	%rd12, %r52;
	cvta.to.local.u64 	%rd32, %rd31;
	st.local.v2.u32 	[%rd32], {%r52, %r1};
	cvta.global.u64 	%rd34, %rd33;
	{ // callseq 0, 0
	.param .b64 param0;
	st.param.b64 	[param0], %rd34;
	.param .b64 param1;
	st.param.b64 	[param1], %rd31;
	.param .b32 retval0;
	call.uni (retval0), 
	vprintf, 
	(
	param0, 
	param1
	);
	ld.param.b32 	%r31, [retval0];
	} // callseq 0
	add.s64 	%rd36, %rd3, %rd25;
	ld.global.u32 	%r12, [%rd36];
	setp.lt.s32 	%p5, %r12, 1;
	@%p5 bra 	$L__BB1_9;
	shl.b64 	%rd37, %rd12, 2;
	add.s64 	%rd38, %rd4, %rd37;
	ld.global.u32 	%r53, [%rd38];
	ld.global.u32 	%r14, [%rd7];
	add.s32 	%r15, %r12, %r53;
$L__BB1_7:
	mul.wide.s32 	%rd39, %r53, 4;
	add.s64 	%rd13, %rd6, %rd39;
	ld.local.u32 	%r17, [%rd13];
	setp.ge.s32 	%p6, %r17, %r14;
	@%p6 bra 	$L__BB1_10;
	add.s32 	%r33, %r17, 1;
	st.local.u32 	[%rd13], %r33;
	add.s32 	%r53, %r53, 1;
	setp.lt.s32 	%p7, %r53, %r15;
	@%p7 bra 	$L__BB1_7;
$L__BB1_9:
	ld.global.u32 	%r34, [%rd11];
	mul.wide.s32 	%rd40, %r34, 4;
	add.s64 	%rd41, %rd2, %rd40;
	atom.global.add.u32 	%r35, [%rd41], 1;
$L__BB1_10:
	ld.global.u32 	%r36, [%rd11];
	mul.wide.s32 	%rd42, %r36, 4;
	add.s64 	%rd43, %rd1, %rd42;
	atom.global.add.u32 	%r37, [%rd43], 1;
$L__BB1_11:
	ld.param.u32 	%r48, [_Z7ProcessPiS_S_S_S_S_S_S_ii_param_8];
	add.s32 	%r52, %r52, 1;
	setp.ne.s32 	%p8, %r52, %r48;
	@%p8 bra 	$L__BB1_4;
	bra.uni 	$L__BB1_21;
$L__BB1_12:
	mov.b32 	%r50, 0;
	add.u64 	%rd47, %SP, 96;
	mov.u64 	%rd49, $str;
$L__BB1_13:
	ld.param.u64 	%rd63, [_Z7ProcessPiS_S_S_S_S_S_S_ii_param_3];
	cvta.to.global.u64 	%rd44, %rd63;
	mul.wide.u32 	%rd45, %r50, 4;
	add.s64 	%rd46, %rd44, %rd45;
	ld.global.u32 	%r39, [%rd46];
	setp.ne.s32 	%p9, %r39, %r1;
	@%p9 bra 	$L__BB1_20;
	cvt.u64.u32 	%rd8, %r50;
	cvta.to.local.u64 	%rd48, %rd47;
	st.local.v2.u32 	[%rd48], {%r50, %r1};
	cvta.global.u64 	%rd50, %rd49;
	{ // callseq 1, 0
	.param .b64 param0;
	st.param.b64 	[param0], %rd50;
	.param .b64 param1;
	st.param.b64 	[param1], %rd47;
	.param .b32 retval0;
	call.uni (retval0), 
	vprintf, 
	(
	param0, 
	param1
	);
	ld.param.b32 	%r40, [retval0];
	} // callseq 1
	add.s64 	%rd52, %rd3, %rd45;
	ld.global.u32 	%r3, [%rd52];
	setp.lt.s32 	%p10, %r3, 1;
	add.s64 	%rd9, %rd5, %rd45;
	@%p10 bra 	$L__BB1_18;
	shl.b64 	%rd53, %rd8, 2;
	add.s64 	%rd54, %rd4, %rd53;
	ld.global.u32 	%r51, [%rd54];
	ld.global.u32 	%r5, [%rd7];
	add.s32 	%r6, %r3, %r51;
$L__BB1_16:
	mul.wide.s32 	%rd55, %r51, 4;
	add.s64 	%rd10, %rd6, %rd55;
	ld.local.u32 	%r8, [%rd10];
	setp.ge.s32 	%p11, %r8, %r5;
	@%p11 bra 	$L__BB1_19;
	add.s32 	%r42, %r8, 1;
	st.local.u32 	[%rd10], %r42;
	add.s32 	%r51, %r51, 1;
	setp.lt.s32 	%p12, %r51, %r6;
	@%p12 bra 	$L__BB1_16;
$L__BB1_18:
	ld.global.u32 	%r43, [%rd9];
	mul.wide.s32 	%rd56, %r43, 4;
	add.s64 	%rd57, %rd2, %rd56;
	atom.global.add.u32 	%r44, [%rd57], 1;
$L__BB1_19:
	ld.global.u32 	%r45, [%rd9];
	mul.wide.s32 	%rd58, %r45, 4;
	add.s64 	%rd59, %rd1, %rd58;
	atom.global.add.u32 	%r46, [%rd59], 1;
$L__BB1_20:
	ld.param.u32 	%r49, [_Z7ProcessPiS_S_S_S_S_S_S_ii_param_8];
	add.s32 	%r50, %r50, 1;
	setp.eq.s32 	%p13, %r50, %r49;
	@%p13 bra 	$L__BB1_21;
	bra.uni 	$L__BB1_13;
$L__BB1_21:
	ret;

}


// ===== COMPILED SASS (sm_100) =====

	.target	sm_100

	.elftype	@"ET_EXEC"


//--------------------- .note.nv.tkinfo           --------------------------
	.section	.note.nv.tkinfo,"",@"SHT_NOTE"
	.sectionflags	@"SHF_NOTE_NV_TKINFO"
	.tkinfo
        /*0018*/ 	.word	0x00000002
        /*0030*/ 	.string	""
        /*0030*/ 	.string	"ptxas"
        /*0030*/ 	.string	"Cuda compilation tools, release 13.0, V13.0.88"
        /*0030*/ 	.string	"Build cuda_13.0.r13.0/compiler.36424714_0"
        /*0030*/ 	.string	"-arch sm_100 -m 64 "



//--------------------- .note.nv.cuinfo           --------------------------
	.section	.note.nv.cuinfo,"",@"SHT_NOTE"
	.sectionflags	@"SHF_NOTE_NV_CUINFO"
        /*0018*/ 	.short	0x0002
        /*001a*/ 	.short	0x0064
        /*001c*/ 	.short	0x0082
	.zero		2


//--------------------- .nv.info                  --------------------------
	.section	.nv.info,"",@"SHT_CUDA_INFO"
	.align	4


	//----- nvinfo : EIATTR_REGCOUNT
	.align		4
        /*0000*/ 	.byte	0x04, 0x2f
        /*0002*/ 	.short	(.L_2 - .L_1)
	.align		4
.L_1:
        /*0004*/ 	.word	index@(_Z10prefix_sumPii)
        /*0008*/ 	.word	0x0000000e


	//----- nvinfo : EIATTR_FRAME_SIZE
	.align		4
.L_2:
        /*000c*/ 	.byte	0x04, 0x11
        /*000e*/ 	.short	(.L_4 - .L_3)
	.align		4
.L_3:
        /*0010*/ 	.word	index@(_Z10prefix_sumPii)
        /*0014*/ 	.word	0x00000000


	//----- nvinfo : EIATTR_REGCOUNT
	.align		4
.L_4:
        /*0018*/ 	.byte	0x04, 0x2f
        /*001a*/ 	.short	(.L_6 - .L_5)
	.align		4
.L_5:
        /*001c*/ 	.word	index@(_Z7ProcessPiS_S_S_S_S_S_S_ii)
        /*0020*/ 	.word	0x0000001b


	//----- nvinfo : EIATTR_FRAME_SIZE
	.align		4
.L_6:
        /*0024*/ 	.byte	0x04, 0x11
        /*0026*/ 	.short	(.L_8 - .L_7)
	.align		4
.L_7:
        /*0028*/ 	.word	index@(_Z7ProcessPiS_S_S_S_S_S_S_ii)
        /*002c*/ 	.word	0x00000070


	//----- nvinfo : EIATTR_MIN_STACK_SIZE
	.align		4
.L_8:
        /*0030*/ 	.byte	0x04, 0x12
        /*0032*/ 	.short	(.L_10 - .L_9)
	.align		4
.L_9:
        /*0034*/ 	.word	index@(_Z7ProcessPiS_S_S_S_S_S_S_ii)
        /*0038*/ 	.word	0x00000070


	//----- nvinfo : EIATTR_MIN_STACK_SIZE
	.align		4
.L_10:
        /*003c*/ 	.byte	0x04, 0x12
        /*003e*/ 	.short	(.L_12 - .L_11)
	.align		4
.L_11:
        /*0040*/ 	.word	index@(_Z10prefix_sumPii)
        /*0044*/ 	.word	0x00000000
.L_12:


//--------------------- .nv.compat                --------------------------
	.section	.nv.compat,"",@"SHT_CUDA_COMPAT_INFO"
	.align	4
        /*0000*/ 	.byte	0x02, 0x09, 0x00, 0x00, 0x02, 0x02, 0x01, 0x00, 0x02, 0x05, 0x05, 0x00, 0x03, 0x07, 0x01, 0x01
        /*0010*/ 	.byte	0x02, 0x03, 0x00, 0x00, 0x02, 0x06, 0x01, 0x00, 0x04, 0x0b, 0x08, 0x00, 0x09, 0x00, 0x00, 0x00
        /*0020*/ 	.byte	0x00, 0x00, 0x00, 0x00


//--------------------- .nv.info._Z7ProcessPiS_S_S_S_S_S_S_ii --------------------------
	.section	.nv.info._Z7ProcessPiS_S_S_S_S_S_S_ii,"",@"SHT_CUDA_INFO"
	.sectionflags	@""
	.align	4


	//----- nvinfo : EIATTR_CUDA_API_VERSION
	.align		4
        /*0000*/ 	.byte	0x04, 0x37
        /*0002*/ 	.short	(.L_14 - .L_13)
.L_13:
        /*0004*/ 	.word	0x00000082


	//----- nvinfo : EIATTR_KPARAM_INFO
	.align		4
.L_14:
        /*0008*/ 	.byte	0x04, 0x17
        /*000a*/ 	.short	(.L_16 - .L_15)
.L_15:
        /*000c*/ 	.word	0x00000000
        /*0010*/ 	.short	0x0009
        /*0012*/ 	.short	0x0044
        /*0014*/ 	.byte	0x00, 0xf0, 0x11, 0x00


	//----- nvinfo : EIATTR_KPARAM_INFO
	.align		4
.L_16:
        /*0018*/ 	.byte	0x04, 0x17
        /*001a*/ 	.short	(.L_18 - .L_17)
.L_17:
        /*001c*/ 	.word	0x00000000
        /*0020*/ 	.short	0x0008
        /*0022*/ 	.short	0x0040
        /*0024*/ 	.byte	0x00, 0xf0, 0x11, 0x00


	//----- nvinfo : EIATTR_KPARAM_INFO
	.align		4
.L_18:
        /*0028*/ 	.byte	0x04, 0x17
        /*002a*/ 	.short	(.L_20 - .L_19)
.L_19:
        /*002c*/ 	.word	0x00000000
        /*0030*/ 	.short	0x0007
        /*0032*/ 	.short	0x0038
        /*0034*/ 	.byte	0x00, 0xf5, 0x21, 0x00


	//----- nvinfo : EIATTR_KPARAM_INFO
	.align		4
.L_20:
        /*0038*/ 	.byte	0x04, 0x17
        /*003a*/ 	.short	(.L_22 - .L_21)
.L_21:
        /*003c*/ 	.word	0x00000000
        /*0040*/ 	.short	0x0006
        /*0042*/ 	.short	0x0030
        /*0044*/ 	.byte	0x00, 0xf5, 0x21, 0x00


	//----- nvinfo : EIATTR_KPARAM_INFO
	.align		4
.L_22:
        /*0048*/ 	.byte	0x04, 0x17
        /*004a*/ 	.short	(.L_24 - .L_23)
.L_23:
        /*004c*/ 	.word	0x00000000
        /*0050*/ 	.short	0x0005
        /*0052*/ 	.short	0x0028
        /*0054*/ 	.byte	0x00, 0xf5, 0x21, 0x00


	//----- nvinfo : EIATTR_KPARAM_INFO
	.align		4
.L_24:
        /*0058*/ 	.byte	0x04, 0x17
        /*005a*/ 	.short	(.L_26 - .L_25)
.L_25:
        /*005c*/ 	.word	0x00000000
        /*0060*/ 	.short	0x0004
        /*0062*/ 	.short	0x0020
        /*0064*/ 	.byte	0x00, 0xf5, 0x21, 0x00


	//----- nvinfo : EIATTR_KPARAM_INFO
	.align		4
.L_26:
        /*0068*/ 	.byte	0x04, 0x17
        /*006a*/ 	.short	(.L_28 - .L_27)
.L_27:
        /*006c*/ 	.word	0x00000000
        /*0070*/ 	.short	0x0003
        /*0072*/ 	.short	0x0018
        /*0074*/ 	.byte	0x00, 0xf5, 0x21, 0x00


	//----- nvinfo : EIATTR_KPARAM_INFO
	.align		4
.L_28:
        /*0078*/ 	.byte	0x04, 0x17
        /*007a*/ 	.short	(.L_30 - .L_29)
.L_29:
        /*007c*/ 	.word	0x00000000
        /*0080*/ 	.short	0x0002
        /*0082*/ 	.short	0x0010
        /*0084*/ 	.byte	0x00, 0xf5, 0x21, 0x00


	//----- nvinfo : EIATTR_KPARAM_INFO
	.align		4
.L_30:
        /*0088*/ 	.byte	0x04, 0x17
        /*008a*/ 	.short	(.L_32 - .L_31)
.L_31:
        /*008c*/ 	.word	0x00000000
        /*0090*/ 	.short	0x0001
        /*0092*/ 	.short	0x0008
        /*0094*/ 	.byte	0x00, 0xf5, 0x21, 0x00


	//----- nvinfo : EIATTR_KPARAM_INFO
	.align		4
.L_32:
        /*0098*/ 	.byte	0x04, 0x17
        /*009a*/ 	.short	(.L_34 - .L_33)
.L_33:
        /*009c*/ 	.word	0x00000000
        /*00a0*/ 	.short	0x0000
        /*00a2*/ 	.short	0x0000
        /*00a4*/ 	.byte	0x00, 0xf5, 0x21, 0x00


	//----- nvinfo : EIATTR_SPARSE_MMA_MASK
	.align		4
.L_34:
        /*00a8*/ 	.byte	0x03, 0x50
        /*00aa*/ 	.short	0x0000


	//----- nvinfo : EIATTR_MAXREG_COUNT
	.align		4
        /*00ac*/ 	.byte	0x03, 0x1b
        /*00ae*/ 	.short	0x00ff


	//----- nvinfo : EIATTR_EXTERNS
	.align		4
        /*00b0*/ 	.byte	0x04, 0x0f
        /*00b2*/ 	.short	(.L_36 - .L_35)


	//   ....[0]....
	.align		4
.L_35:
        /*00b4*/ 	.word	index@(vprintf)


	//----- nvinfo : EIATTR_MERCURY_ISA_VERSION
	.align		4
.L_36:
        /*00b8*/ 	.byte	0x03, 0x5f
        /*00ba*/ 	.short	0x0101


	//----- nvinfo : EIATTR_VRC_CTA_INIT_COUNT
	.align		4
        /*00bc*/ 	.byte	0x02, 0x4a
	.zero		1
	.zero		1


	//----- nvinfo : EIATTR_SYSCALL_OFFSETS
	.align		4
        /*00c0*/ 	.byte	0x04, 0x46
        /*00c2*/ 	.short	(.L_38 - .L_37)


	//   ....[0]....
.L_37:
        /*00c4*/ 	.word	0x00000390


	//   ....[1]....
        /*00c8*/ 	.word	0x00000750


	//----- nvinfo : EIATTR_EXIT_INSTR_OFFSETS
	.align		4
.L_38:
        /*00cc*/ 	.byte	0x04, 0x1c
        /*00ce*/ 	.short	(.L_40 - .L_39)


	//   ....[0]....
.L_39:
        /*00d0*/ 	.word	0x000000c0


	//   ....[1]....
        /*00d4*/ 	.word	0x00000150


	//   ....[2]....
        /*00d8*/ 	.word	0x000005f0


	//   ....[3]....
        /*00dc*/ 	.word	0x000009c0


	//----- nvinfo : EIATTR_CRS_STACK_SIZE
	.align		4
.L_40:
        /*00e0*/ 	.byte	0x04, 0x1e
        /*00e2*/ 	.short	(.L_42 - .L_41)
.L_41:
        /*00e4*/ 	.word	0x00000000


	//----- nvinfo : EIATTR_CBANK_PARAM_SIZE
	.align		4
.L_42:
        /*00e8*/ 	.byte	0x03, 0x19
        /*00ea*/ 	.short	0x0048


	//----- nvinfo : EIATTR_PARAM_CBANK
	.align		4
        /*00ec*/ 	.byte	0x04, 0x0a
        /*00ee*/ 	.short	(.L_44 - .L_43)
	.align		4
.L_43:
        /*00f0*/ 	.word	index@(.nv.constant0._Z7ProcessPiS_S_S_S_S_S_S_ii)
        /*00f4*/ 	.short	0x0380
        /*00f6*/ 	.short	0x0048


	//----- nvinfo : EIATTR_SW_WAR
	.align		4
.L_44:
        /*00f8*/ 	.byte	0x04, 0x36
        /*00fa*/ 	.short	(.L_46 - .L_45)
.L_45:
        /*00fc*/ 	.word	0x00000008
.L_46:


//--------------------- .nv.info._Z10prefix_sumPii --------------------------
	.section	.nv.info._Z10prefix_sumPii,"",@"SHT_CUDA_INFO"
	.sectionflags	@""
	.align	4


	//----- nvinfo : EIATTR_CUDA_API_VERSION
	.align		4
        /*0000*/ 	.byte	0x04, 0x37
        /*0002*/ 	.short	(.L_48 - .L_47)
.L_47:
        /*0004*/ 	.word	0x00000082


	//----- nvinfo : EIATTR_KPARAM_INFO
	.align		4
.L_48:
        /*0008*/ 	.byte	0x04, 0x17
        /*000a*/ 	.short	(.L_50 - .L_49)
.L_49:
        /*000c*/ 	.word	0x00000000
        /*0010*/ 	.short	0x0001
        /*0012*/ 	.short	0x0008
        /*0014*/ 	.byte	0x00, 0xf0, 0x11, 0x00


	//----- nvinfo : EIATTR_KPARAM_INFO
	.align		4
.L_50:
        /*0018*/ 	.byte	0x04, 0x17
        /*001a*/ 	.short	(.L_52 - .L_51)
.L_51:
        /*001c*/ 	.word	0x00000000
        /*0020*/ 	.short	0x0000
        /*0022*/ 	.short	0x0000
        /*0024*/ 	.byte	0x00, 0xf5, 0x21, 0x00


	//----- nvinfo : EIATTR_SPARSE_MMA_MASK
	.align		4
.L_52:
        /*0028*/ 	.byte	0x03, 0x50
        /*002a*/ 	.short	0x0000


	//----- nvinfo : EIATTR_MAXREG_COUNT
	.align		4
        /*002c*/ 	.byte	0x03, 0x1b
        /*002e*/ 	.short	0x00ff


	//----- nvinfo : EIATTR_MERCURY_ISA_VERSION
	.align		4
        /*0030*/ 	.byte	0x03, 0x5f
        /*0032*/ 	.short	0x0101


	//----- nvinfo : EIATTR_VRC_CTA_INIT_COUNT
	.align		4
        /*0034*/ 	.byte	0x02, 0x4a
	.zero		1
	.zero		1


	//----- nvinfo : EIATTR_EXIT_INSTR_OFFSETS
	.align		4
        /*0038*/ 	.byte	0x04, 0x1c
        /*003a*/ 	.short	(.L_54 - .L_53)


	//   ....[0]....
.L_53:
        /*003c*/ 	.word	0x00000080


	//   ....[1]....
        /*0040*/ 	.word	0x00000210


	//----- nvinfo : EIATTR_CRS_STACK_SIZE
	.align		4
.L_54:
        /*0044*/ 	.byte	0x04, 0x1e
        /*0046*/ 	.short	(.L_56 - .L_55)
.L_55:
        /*0048*/ 	.word	0x00000000


	//----- nvinfo : EIATTR_CBANK_PARAM_SIZE
	.align		4
.L_56:
        /*004c*/ 	.byte	0x03, 0x19
        /*004e*/ 	.short	0x000c


	//----- nvinfo : EIATTR_PARAM_CBANK
	.align		4
        /*0050*/ 	.byte	0x04, 0x0a
        /*0052*/ 	.short	(.L_58 - .L_57)
	.align		4
.L_57:
        /*0054*/ 	.word	index@(.nv.constant0._Z10prefix_sumPii)
        /*0058*/ 	.short	0x0380
        /*005a*/ 	.short	0x000c


	//----- nvinfo : EIATTR_SW_WAR
	.align		4
.L_58:
        /*005c*/ 	.byte	0x04, 0x36
        /*005e*/ 	.short	(.L_60 - .L_59)
.L_59:
        /*0060*/ 	.word	0x00000008
.L_60:


//--------------------- .nv.callgraph             --------------------------
	.section	.nv.callgraph,"",@"SHT_CUDA_CALLGRAPH"
	.align	4
	.sectionentsize	8
	.align		4
        /*0000*/ 	.word	0x00000000
	.align		4
        /*0004*/ 	.word	0xffffffff
	.align		4
        /*0008*/ 	.word	index@(_Z7ProcessPiS_S_S_S_S_S_S_ii)
	.align		4
        /*000c*/ 	.word	index@(vprintf)
	.align		4
        /*0010*/ 	.word	0x00000000
	.align		4
        /*0014*/ 	.word	0xfffffffe
	.align		4
        /*0018*/ 	.word	0x00000000
	.align		4
        /*001c*/ 	.word	0xfffffffd
	.align		4
        /*0020*/ 	.word	0x00000000
	.align		4
        /*0024*/ 	.word	0xfffffffc


//--------------------- .nv.constant4             --------------------------
	.section	.nv.constant4,"a",@progbits
	.align	8
	.align		8
.nv.constant4:
        /*0000*/ 	.dword	vprintf
	.align		8
        /*0008*/ 	.dword	$str


//--------------------- .text._Z7ProcessPiS_S_S_S_S_S_S_ii --------------------------
	.section	.text._Z7ProcessPiS_S_S_S_S_S_S_ii,"ax",@progbits
	.align	128
        .global         _Z7ProcessPiS_S_S_S_S_S_S_ii
        .type           _Z7ProcessPiS_S_S_S_S_S_S_ii,@function
        .size           _Z7ProcessPiS_S_S_S_S_S_S_ii,(.L_x_22 - _Z7ProcessPiS_S_S_S_S_S_S_ii)
        .other          _Z7ProcessPiS_S_S_S_S_S_S_ii,@"STO_CUDA_ENTRY STV_DEFAULT"
_Z7ProcessPiS_S_S_S_S_S_S_ii:
.text._Z7ProcessPiS_S_S_S_S_S_S_ii:
[----:B------:R-:W0:Y:S01]  /*0000*/  LDC R1, c[0x0][0x37c] ;  /* 0x0000df00ff017b82 */ /* 0x000e220000000800 */
[----:B------:R-:W1:Y:S01]  /*0010*/  S2R R23, SR_CTAID.X ;  /* 0x0000000000177919 */ /* 0x000e620000002500 */
[----:B------:R-:W2:Y:S01]  /*0020*/  LDCU UR5, c[0x0][0x2fc] ;  /* 0x00005f80ff0577ac */ /* 0x000ea20008000800 */
[----:B0-----:R-:W-:Y:S01]  /*0030*/  VIADD R1, R1, 0xffffff90 ;  /* 0xffffff9001017836 */ /* 0x001fe20000000000 */
[----:B------:R-:W1:Y:S01]  /*0040*/  S2R R0, SR_TID.X ;  /* 0x0000000000007919 */ /* 0x000e620000002100 */
[----:B------:R-:W1:Y:S01]  /*0050*/  LDCU UR6, c[0x0][0x360] ;  /* 0x00006c00ff0677ac */ /* 0x000e620008000800 */
[----:B------:R-:W0:Y:S01]  /*0060*/  LDCU UR7, c[0x0][0x3c4] ;  /* 0x00007880ff0777ac */ /* 0x000e220008000800 */
[----:B------:R-:W3:Y:S02]  /*0070*/  LDCU UR4, c[0x0][0x2f8] ;  /* 0x00005f00ff0477ac */ /* 0x000ee40008000800 */
[----:B---3--:R-:W-:Y:S01]  /*0080*/  IADD3 R2, P1, PT, R1, UR4, RZ ;  /* 0x0000000401027c10 */ /* 0x008fe2000ff3e0ff */
[----:B-1----:R-:W-:-:S04]  /*0090*/  IMAD R23, R23, UR6, R0 ;  /* 0x0000000617177c24 */ /* 0x002fc8000f8e0200 */
[----:B--2---:R-:W-:Y:S01]  /*00a0*/  IMAD.X R17, RZ, RZ, UR5, P1 ;  /* 0x00000005ff117e24 */ /* 0x004fe200088e06ff */
[----:B0-----:R-:W-:-:S13]  /*00b0*/  ISETP.GE.U32.AND P0, PT, R23, UR7, PT ;  /* 0x0000000717007c0c */ /* 0x001fda000bf06070 */
[----:B------:R-:W-:Y:S05]  /*00c0*/  @P0 EXIT ;  /* 0x000000000000094d */ /* 0x000fea0003800000 */
[----:B------:R-:W0:Y:S01]  /*00d0*/  LDC R0, c[0x0][0x3c0] ;  /* 0x0000f000ff007b82 */ /* 0x000e220000000800 */
[----:B------:R1:W-:Y:S04]  /*00e0*/  STL.128 [R1], RZ ;  /* 0x000000ff01007387 */ /* 0x0003e80000100c00 */
[----:B------:R1:W-:Y:S04]  /*00f0*/  STL.128 [R1+0x10], RZ ;  /* 0x000010ff01007387 */ /* 0x0003e80000100c00 */
[----:B------:R1:W-:Y:S04]  /*0100*/  STL.128 [R1+0x20], RZ ;  /* 0x000020ff01007387 */ /* 0x0003e80000100c00 */
[----:B------:R1:W-:Y:S04]  /*0110*/  STL.128 [R1+0x30], RZ ;  /* 0x000030ff01007387 */ /* 0x0003e80000100c00 */
[----:B------:R1:W-:Y:S04]  /*0120*/  STL.128 [R1+0x40], RZ ;  /* 0x000040ff01007387 */ /* 0x0003e80000100c00 */
[----:B------:R1:W-:Y:S01]  /*0130*/  STL.128 [R1+0x50], RZ ;  /* 0x000050ff01007387 */ /* 0x0003e20000100c00 */
[----:B0-----:R-:W-:-:S13]  /*0140*/  ISETP.GE.AND P0, PT, R0, 0x1, PT ;  /* 0x000000010000780c */ /* 0x001fda0003f06270 */
[----:B-1----:R-:W-:Y:S05]  /*0150*/  @!P0 EXIT ;  /* 0x000000000000894d */ /* 0x002fea0003800000 */
[----:B------:R-:W0:Y:S01]  /*0160*/  LDCU.64 UR4, c[0x0][0x390] ;  /* 0x00007200ff0477ac */ /* 0x000e220008000a00 */
[----:B------:R-:W1:Y:S01]  /*0170*/  LDC.64 R18, c[0x0][0x388] ;  /* 0x0000e200ff127b82 */ /* 0x000e620000000a00 */
[----:B------:R-:W2:Y:S01]  /*0180*/  LDCU.64 UR36, c[0x0][0x358] ;  /* 0x00006b00ff2477ac */ /* 0x000ea20008000a00 */
[----:B0-----:R-:W-:-:S04]  /*0190*/  UISETP.NE.U32.AND UP0, UPT, UR4, URZ, UPT ;  /* 0x000000ff0400728c */ /* 0x001fc8000bf05070 */
[----:B------:R-:W-:Y:S01]  /*01a0*/  UISETP.NE.AND.EX UP0, UPT, UR5, URZ, UPT, UP0 ;  /* 0x000000ff0500728c */ /* 0x000fe2000bf05300 */
[----:B-1----:R-:W-:-:S08]  /*01b0*/  IMAD.WIDE.U32 R18, R23, 0x4, R18 ;  /* 0x0000000417127825 */ /* 0x002fd000078e0012 */
[----:B--2---:R-:W-:Y:S05]  /*01c0*/  BRA.U !UP0, `(.L_x_0) ;  /* 0x00000005080c7547 */ /* 0x004fea000b800000 */
[----:B------:R-:W-:Y:S01]  /*01d0*/  IADD3 R2, P0, PT, R2, 0x60, RZ ;  /* 0x0000006002027810 */ /* 0x000fe20007f1e0ff */
[----:B------:R-:W-:-:S04]  /*01e0*/  HFMA2 R22, -RZ, RZ, 0, 0 ;  /* 0x00000000ff167431 */ /* 0x000fc800000001ff */
[----:B------:R-:W-:-:S08]  /*01f0*/  IMAD.X R24, RZ, RZ, R17, P0 ;  /* 0x000000ffff187224 */ /* 0x000fd000000e0611 */
.L_x_8:
[----:B0-----:R-:W0:Y:S08]  /*0200*/  LDC.64 R16, c[0x0][0x390] ;  /* 0x0000e400ff107b82 */ /* 0x001e300000000a00 */
[----:B------:R-:W1:Y:S08]  /*0210*/  LDC.64 R6, c[0x0][0x398] ;  /* 0x0000e600ff067b82 */ /* 0x000e700000000a00 */
[----:B------:R-:W2:Y:S01]  /*0220*/  LDC.64 R4, c[0x0][0x380] ;  /* 0x0000e000ff047b82 */ /* 0x000ea20000000a00 */
[----:B0-----:R-:W-:-:S05]  /*0230*/  IMAD.WIDE.U32 R16, R22, 0x4, R16 ;  /* 0x0000000416107825 */ /* 0x001fca00078e0010 */
[----:B------:R-:W2:Y:S01]  /*0240*/  LDG.E R3, desc[UR36][R16.64] ;  /* 0x0000002410037981 */ /* 0x000ea2000c1e1900 */
[----:B-1----:R-:W-:-:S06]  /*0250*/  IMAD.WIDE.U32 R6, R22, 0x4, R6 ;  /* 0x0000000416067825 */ /* 0x002fcc00078e0006 */
[----:B------:R-:W3:Y:S01]  /*0260*/  LDG.E R7, desc[UR36][R6.64] ;  /* 0x0000002406077981 */ /* 0x000ee2000c1e1900 */
[----:B--2---:R-:W-:-:S06]  /*0270*/  IMAD.WIDE R4, R3, 0x4, R4 ;  /* 0x0000000403047825 */ /* 0x004fcc00078e0204 */
[----:B------:R-:W3:Y:S01]  /*0280*/  LDG.E R4, desc[UR36][R4.64+-0x4] ;  /* 0xfffffc2404047981 */ /* 0x000ee2000c1e1900 */
[----:B------:R-:W-:Y:S05]  /*0290*/  YIELD ;  /* 0x0000000000007946 */ /* 0x000fea0003800000 */
[----:B------:R-:W-:Y:S01]  /*02a0*/  BSSY.RECONVERGENT B6, `(.L_x_1) ;  /* 0x0000030000067945 */ /* 0x000fe20003800200 */
[----:B---3--:R-:W-:-:S05]  /*02b0*/  IMAD.IADD R0, R4, 0x1, R7 ;  /* 0x0000000104007824 */ /* 0x008fca00078e0207 */
[----:B------:R-:W-:-:S13]  /*02c0*/  ISETP.NE.AND P0, PT, R0, R23, PT ;  /* 0x000000170000720c */ /* 0x000fda0003f05270 */
[----:B------:R-:W-:Y:S05]  /*02d0*/  @P0 BRA `(.L_x_2) ;  /* 0x0000000000b00947 */ /* 0x000fea0003800000 */
[----:B------:R-:W0:Y:S01]  /*02e0*/  LDCU UR4, c[0x0][0x2f8] ;  /* 0x00005f00ff0477ac */ /* 0x000e220008000800 */
[----:B------:R-:W-:Y:S01]  /*02f0*/  MOV R8, 0x0 ;  /* 0x0000000000087802 */ /* 0x000fe20000000f00 */
[----:B------:R-:W-:Y:S01]  /*0300*/  IMAD.MOV.U32 R7, RZ, RZ, R24 ;  /* 0x000000ffff077224 */ /* 0x000fe200078e0018 */
[----:B------:R-:W-:-:S04]  /*0310*/  MOV R6, R2 ;  /* 0x0000000200067202 */ /* 0x000fc80000000f00 */
[----:B------:R-:W1:Y:S01]  /*0320*/  LDC.64 R8, c[0x4][R8] ;  /* 0x0100000008087b82 */ /* 0x000e620000000a00 */
[----:B0-----:R-:W-:Y:S01]  /*0330*/  IADD3 R0, PT, PT, R2, -UR4, RZ ;  /* 0x8000000402007c10 */ /* 0x001fe2000fffe0ff */
[----:B------:R-:W0:Y:S04]  /*0340*/  LDCU.64 UR4, c[0x4][0x8] ;  /* 0x01000100ff0477ac */ /* 0x000e280008000a00 */
[----:B------:R2:W-:Y:S01]  /*0350*/  STL.64 [R0], R22 ;  /* 0x0000001600007387 */ /* 0x0005e20000100a00 */
[----:B0-----:R-:W-:Y:S02]  /*0360*/  IMAD.U32 R4, RZ, RZ, UR4 ;  /* 0x00000004ff047e24 */ /* 0x001fe4000f8e00ff */
[----:B--2---:R-:W-:-:S07]  /*0370*/  IMAD.U32 R5, RZ, RZ, UR5 ;  /* 0x00000005ff057e24 */ /* 0x004fce000f8e00ff */
[----:B------:R-:W-:-:S07]  /*0380*/  LEPC R20, `(.L_x_3) ;  /* 0x000000001014794e */ /* 0x000fce0000000000 */
[----:B-1----:R-:W-:Y:S05]  /*0390*/  CALL.ABS.NOINC R8 ;  /* 0x0000000008007343 */ /* 0x002fea0003c00000 */
.L_x_3:
[----:B------:R-:W0:Y:S02]  /*03a0*/  LDC.64 R4, c[0x0][0x3a8] ;  /* 0x0000ea00ff047b82 */ /* 0x000e240000000a00 */
[----:B0-----:R-:W-:-:S05]  /*03b0*/  IMAD.WIDE.U32 R4, R22, 0x4, R4 ;  /* 0x0000000416047825 */ /* 0x001fca00078e0004 */
[----:B------:R-:W2:Y:S01]  /*03c0*/  LDG.E R3, desc[UR36][R4.64] ;  /* 0x0000002404037981 */ /* 0x000ea2000c1e1900 */
[----:B------:R-:W-:Y:S01]  /*03d0*/  BSSY.RECONVERGENT B0, `(.L_x_4) ;  /* 0x0000017000007945 */ /* 0x000fe20003800200 */
[----:B--2---:R-:W-:-:S13]  /*03e0*/  ISETP.GE.AND P0, PT, R3, 0x1, PT ;  /* 0x000000010300780c */ /* 0x004fda0003f06270 */
[----:B------:R-:W-:Y:S05]  /*03f0*/  @!P0 BRA `(.L_x_5) ;  /* 0x00000000003c8947 */ /* 0x000fea0003800000 */
[----:B------:R-:W0:Y:S01]  /*0400*/  LDCU.64 UR4, c[0x0][0x3a0] ;  /* 0x00007400ff0477ac */ /* 0x000e220008000a00 */
[----:B------:R1:W5:Y:S01]  /*0410*/  LDG.E R0, desc[UR36][R18.64] ;  /* 0x0000002412007981 */ /* 0x000362000c1e1900 */
[----:B0-----:R-:W-:-:S04]  /*0420*/  LEA R4, P0, R22, UR4, 0x2 ;  /* 0x0000000416047c11 */ /* 0x001fc8000f8010ff */
[----:B------:R-:W-:-:S05]  /*0430*/  LEA.HI.X R5, R22, UR5, RZ, 0x2, P0 ;  /* 0x0000000516057c11 */ /* 0x000fca00080f14ff */
[----:B------:R-:W2:Y:S02]  /*0440*/  LDG.E R4, desc[UR36][R4.64] ;  /* 0x0000002404047981 */ /* 0x000ea4000c1e1900 */
[----:B-12---:R-:W-:-:S07]  /*0450*/  IMAD.IADD R7, R3, 0x1, R4 ;  /* 0x0000000103077824 */ /* 0x006fce00078e0204 */
.L_x_7:
[----:B------:R-:W-:-:S05]  /*0460*/  LEA R3, R4, R1, 0x2 ;  /* 0x0000000104037211 */ /* 0x000fca00078e10ff */
[----:B------:R-:W2:Y:S02]  /*0470*/  LDL R5, [R3] ;  /* 0x0000000003057983 */ /* 0x000ea40000100800 */
[----:B--2--5:R-:W-:-:S13]  /*0480*/  ISETP.GE.AND P0, PT, R5, R0, PT ;  /* 0x000000000500720c */ /* 0x024fda0003f06270 */
[----:B------:R-:W-:Y:S05]  /*0490*/  @P0 BRA `(.L_x_6) ;  /* 0x0000000000280947 */ /* 0x000fea0003800000 */
[----:B------:R-:W-:Y:S02]  /*04a0*/  VIADD R6, R5, 0x1 ;  /* 0x0000000105067836 */ /* 0x000fe40000000000 */
[----:B------:R-:W-:-:S03]  /*04b0*/  VIADD R4, R4, 0x1 ;  /* 0x0000000104047836 */ /* 0x000fc60000000000 */
[----:B------:R0:W-:Y:S02]  /*04c0*/  STL [R3], R6 ;  /* 0x0000000603007387 */ /* 0x0001e40000100800 */
[----:B------:R-:W-:-:S13]  /*04d0*/  ISETP.GE.AND P0, PT, R4, R7, PT ;  /* 0x000000070400720c */ /* 0x000fda0003f06270 */
[----:B0-----:R-:W-:Y:S05]  /*04e0*/  @!P0 BRA `(.L_x_7) ;  /* 0xfffffffc00dc8947 */ /* 0x001fea000383ffff */
.L_x_5:
[----:B------:R-:W2:Y:S01]  /*04f0*/  LDG.E R3, desc[UR36][R16.64] ;  /* 0x0000002410037981 */ /* 0x000ea2000c1e1900 */
[----:B------:R-:W2:Y:S01]  /*0500*/  LDC.64 R4, c[0x0][0x3b8] ;  /* 0x0000ee00ff047b82 */ /* 0x000ea20000000a00 */
[----:B------:R-:W-:Y:S02]  /*0510*/  HFMA2 R7, -RZ, RZ, 0, 5.9604644775390625e-08 ;  /* 0x00000001ff077431 */ /* 0x000fe400000001ff */
[----:B--2---:R-:W-:-:S05]  /*0520*/  IMAD.WIDE R4, R3, 0x4, R4 ;  /* 0x0000000403047825 */ /* 0x004fca00078e0204 */
[----:B------:R0:W-:Y:S02]  /*0530*/  REDG.E.ADD.STRONG.GPU desc[UR36][R4.64], R7 ;  /* 0x000000070400798e */ /* 0x0001e4000c12e124 */
.L_x_6:
[----:B------:R-:W-:Y:S05]  /*0540*/  BSYNC.RECONVERGENT B0 ;  /* 0x0000000000007941 */ /* 0x000fea0003800200 */
.L_x_4:
[----:B------:R-:W2:Y:S01]  /*0550*/  LDG.E R17, desc[UR36][R16.64] ;  /* 0x0000002410117981 */ /* 0x000ea2000c1e1900 */
[----:B0-----:R-:W2:Y:S01]  /*0560*/  LDC.64 R4, c[0x0][0x3b0] ;  /* 0x0000ec00ff047b82 */ /* 0x001ea20000000a00 */
[----:B------:R-:W-:Y:S02]  /*0570*/  IMAD.MOV.U32 R3, RZ, RZ, 0x1 ;  /* 0x00000001ff037424 */ /* 0x000fe400078e00ff */
[----:B--2---:R-:W-:-:S05]  /*0580*/  IMAD.WIDE R4, R17, 0x4, R4 ;  /* 0x0000000411047825 */ /* 0x004fca00078e0204 */
[----:B------:R0:W-:Y:S02]  /*0590*/  REDG.E.ADD.STRONG.GPU desc[UR36][R4.64], R3 ;  /* 0x000000030400798e */ /* 0x0001e4000c12e124 */
.L_x_2:
[----:B------:R-:W-:Y:S05]  /*05a0*/  BSYNC.RECONVERGENT B6 ;  /* 0x0000000000067941 */ /* 0x000fea0003800200 */
.L_x_1:
[----:B------:R-:W1:Y:S01]  /*05b0*/  LDCU UR4, c[0x0][0x3c0] ;  /* 0x00007800ff0477ac */ /* 0x000e620008000800 */
[----:B------:R-:W-:-:S05]  /*05c0*/  VIADD R22, R22, 0x1 ;  /* 0x0000000116167836 */ /* 0x000fca0000000000 */
[----:B-1----:R-:W-:-:S13]  /*05d0*/  ISETP.NE.AND P0, PT, R22, UR4, PT ;  /* 0x0000000416007c0c */ /* 0x002fda000bf05270 */
[----:B------:R-:W-:Y:S05]  /*05e0*/  @P0 BRA `(.L_x_8) ;  /* 0xfffffffc00040947 */ /* 0x000fea000383ffff */
[----:B------:R-:W-:Y:S05]  /*05f0*/  EXIT ;  /* 0x000000000000794d */ /* 0x000fea0003800000 */
.L_x_0:
[----:B------:R-:W-:Y:S02]  /*0600*/  IADD3 R16, P0, PT, R2, 0x60, RZ ;  /* 0x0000006002107810 */ /* 0x000fe40007f1e0ff */
[----:B------:R-:W-:-:S03]  /*0610*/  MOV R22, RZ ;  /* 0x000000ff00167202 */ /* 0x000fc60000000f00 */
[----:B------:R-:W-:-:S08]  /*0620*/  IMAD.X R17, RZ, RZ, R17, P0 ;  /* 0x000000ffff117224 */ /* 0x000fd000000e0611 */
.L_x_16:
[----:B0-----:R-:W0:Y:S02]  /*0630*/  LDC.64 R2, c[0x0][0x398] ;  /* 0x0000e600ff027b82 */ /* 0x001e240000000a00 */
[----:B0-----:R-:W-:-:S06]  /*0640*/  IMAD.WIDE.U32 R2, R22, 0x4, R2 ;  /* 0x0000000416027825 */ /* 0x001fcc00078e0002 */
[----:B------:R-:W2:Y:S01]  /*0650*/  LDG.E R2, desc[UR36][R2.64] ;  /* 0x0000002402027981 */ /* 0x000ea2000c1e1900 */
[----:B------:R-:W-:Y:S05]  /*0660*/  YIELD ;  /* 0x0000000000007946 */ /* 0x000fea0003800000 */
[----:B------:R-:W-:Y:S01]  /*0670*/  BSSY.RECONVERGENT B6, `(.L_x_9) ;  /* 0x0000031000067945 */ /* 0x000fe20003800200 */
[----:B--2---:R-:W-:-:S13]  /*0680*/  ISETP.NE.AND P0, PT, R2, R23, PT ;  /* 0x000000170200720c */ /* 0x004fda0003f05270 */
[----:B------:R-:W-:Y:S05]  /*0690*/  @P0 BRA `(.L_x_10) ;  /* 0x0000000000b80947 */ /* 0x000fea0003800000 */
[----:B------:R-:W0:Y:S01]  /*06a0*/  LDCU UR4, c[0x0][0x2f8] ;  /* 0x00005f00ff0477ac */ /* 0x000e220008000800 */
[----:B------:R-:W-:Y:S01]  /*06b0*/  MOV R2, 0x0 ;  /* 0x0000000000027802 */ /* 0x000fe20000000f00 */
[----:B------:R-:W-:Y:S01]  /*06c0*/  IMAD.MOV.U32 R7, RZ, RZ, R17 ;  /* 0x000000ffff077224 */ /* 0x000fe200078e0011 */
[----:B------:R-:W-:-:S04]  /*06d0*/  MOV R6, R16 ;  /* 0x0000001000067202 */ /* 0x000fc80000000f00 */
[----:B------:R-:W1:Y:S01]  /*06e0*/  LDC.64 R2, c[0x4][R2] ;  /* 0x0100000002027b82 */ /* 0x000e620000000a00 */
[----:B0-----:R-:W-:Y:S01]  /*06f0*/  VIADD R0, R16, -UR4 ;  /* 0x8000000410007c36 */ /* 0x001fe20008000000 */
[----:B------:R-:W0:Y:S04]  /*0700*/  LDCU.64 UR4, c[0x4][0x8] ;  /* 0x01000100ff0477ac */ /* 0x000e280008000a00 */
[----:B------:R2:W-:Y:S01]  /*0710*/  STL.64 [R0], R22 ;  /* 0x0000001600007387 */ /* 0x0005e20000100a00 */
[----:B0-----:R-:W-:Y:S01]  /*0720*/  MOV R4, UR4 ;  /* 0x0000000400047c02 */ /* 0x001fe20008000f00 */
[----:B--2---:R-:W-:-:S07]  /*0730*/  IMAD.U32 R5, RZ, RZ, UR5 ;  /* 0x00000005ff057e24 */ /* 0x004fce000f8e00ff */
[----:B------:R-:W-:-:S07]  /*0740*/  LEPC R20, `(.L_x_11) ;  /* 0x000000001014794e */ /* 0x000fce0000000000 */
[----:B-1----:R-:W-:Y:S05]  /*0750*/  CALL.ABS.NOINC R2 ;  /* 0x0000000002007343 */ /* 0x002fea0003c00000 */
.L_x_11:
[----:B------:R-:W0:Y:S08]  /*0760*/  LDC.64 R4, c[0x0][0x3a8] ;  /* 0x0000ea00ff047b82 */ /* 0x000e300000000a00 */
[----:B------:R-:W1:Y:S01]  /*0770*/  LDC.64 R2, c[0x0][0x390] ;  /* 0x0000e400ff027b82 */ /* 0x000e620000000a00 */
[----:B0-----:R-:W-:-:S05]  /*0780*/  IMAD.WIDE.U32 R4, R22, 0x4, R4 ;  /* 0x0000000416047825 */ /* 0x001fca00078e0004 */
[----:B------:R-:W2:Y:S01]  /*0790*/  LDG.E R7, desc[UR36][R4.64] ;  /* 0x0000002404077981 */ /* 0x000ea2000c1e1900 */
[----:B------:R-:W-:Y:S01]  /*07a0*/  BSSY.RECONVERGENT B0, `(.L_x_12) ;  /* 0x0000018000007945 */ /* 0x000fe20003800200 */
[----:B-1----:R-:W-:Y:S01]  /*07b0*/  IMAD.WIDE.U32 R2, R22, 0x4, R2 ;  /* 0x0000000416027825 */ /* 0x002fe200078e0002 */
[----:B--2---:R-:W-:-:S13]  /*07c0*/  ISETP.GE.AND P0, PT, R7, 0x1, PT ;  /* 0x000000010700780c */ /* 0x004fda0003f06270 */
[----:B------:R-:W-:Y:S05]  /*07d0*/  @!P0 BRA `(.L_x_13) ;  /* 0x00000000003c8947 */ /* 0x000fea0003800000 */
[----:B------:R-:W0:Y:S01]  /*07e0*/  LDCU.64 UR4, c[0x0][0x3a0] ;  /* 0x00007400ff0477ac */ /* 0x000e220008000a00 */
[----:B------:R1:W5:Y:S01]  /*07f0*/  LDG.E R0, desc[UR36][R18.64] ;  /* 0x0000002412007981 */ /* 0x000362000c1e1900 */
[----:B0-----:R-:W-:-:S04]  /*0800*/  LEA R4, P0, R22, UR4, 0x2 ;  /* 0x0000000416047c11 */ /* 0x001fc8000f8010ff */
[----:B------:R-:W-:-:S05]  /*0810*/  LEA.HI.X R5, R22, UR5, RZ, 0x2, P0 ;  /* 0x0000000516057c11 */ /* 0x000fca00080f14ff */
[----:B------:R-:W2:Y:S02]  /*0820*/  LDG.E R4, desc[UR36][R4.64] ;  /* 0x0000002404047981 */ /* 0x000ea4000c1e1900 */
[----:B-12---:R-:W-:-:S07]  /*0830*/  IADD3 R7, PT, PT, R7, R4, RZ ;  /* 0x0000000407077210 */ /* 0x006fce0007ffe0ff */
.L_x_15:
[----:B------:R-:W-:-:S05]  /*0840*/  IMAD R5, R4, 0x4, R1 ;  /* 0x0000000404057824 */ /* 0x000fca00078e0201 */
[----:B------:R-:W2:Y:S02]  /*0850*/  LDL R9, [R5] ;  /* 0x0000000005097983 */ /* 0x000ea40000100800 */
[----:B--2--5:R-:W-:-:S13]  /*0860*/  ISETP.GE.AND P0, PT, R9, R0, PT ;  /* 0x000000000900720c */ /* 0x024fda0003f06270 */
[----:B------:R-:W-:Y:S05]  /*0870*/  @P0 BRA `(.L_x_14) ;  /* 0x0000000000280947 */ /* 0x000fea0003800000 */
[----:B------:R-:W-:Y:S01]  /*0880*/  IADD3 R6, PT, PT, R9, 0x1, RZ ;  /* 0x0000000109067810 */ /* 0x000fe20007ffe0ff */
[----:B------:R-:W-:-:S04]  /*0890*/  VIADD R4, R4, 0x1 ;  /* 0x0000000104047836 */ /* 0x000fc80000000000 */
[----:B------:R0:W-:Y:S01]  /*08a0*/  STL [R5], R6 ;  /* 0x0000000605007387 */ /* 0x0001e20000100800 */
[----:B------:R-:W-:-:S13]  /*08b0*/  ISETP.GE.AND P0, PT, R4, R7, PT ;  /* 0x000000070400720c */ /* 0x000fda0003f06270 */
[----:B0-----:R-:W-:Y:S05]  /*08c0*/  @!P0 BRA `(.L_x_15) ;  /* 0xfffffffc00dc8947 */ /* 0x001fea000383ffff */
.L_x_13:
[----:B------:R-:W2:Y:S01]  /*08d0*/  LDG.E R7, desc[UR36][R2.64] ;  /* 0x0000002402077981 */ /* 0x000ea2000c1e1900 */
[----:B------:R-:W2:Y:S01]  /*08e0*/  LDC.64 R4, c[0x0][0x3b8] ;  /* 0x0000ee00ff047b82 */ /* 0x000ea20000000a00 */
[----:B------:R-:W-:Y:S02]  /*08f0*/  HFMA2 R9, -RZ, RZ, 0, 5.9604644775390625e-08 ;  /* 0x00000001ff097431 */ /* 0x000fe400000001ff */
[----:B--2---:R-:W-:-:S05]  /*0900*/  IMAD.WIDE R4, R7, 0x4, R4 ;  /* 0x0000000407047825 */ /* 0x004fca00078e0204 */
[----:B------:R0:W-:Y:S02]  /*0910*/  REDG.E.ADD.STRONG.GPU desc[UR36][R4.64], R9 ;  /* 0x000000090400798e */ /* 0x0001e4000c12e124 */
.L_x_14:
[----:B------:R-:W-:Y:S05]  /*0920*/  BSYNC.RECONVERGENT B0 ;  /* 0x0000000000007941 */ /* 0x000fea0003800200 */
.L_x_12:
[----:B------:R-:W2:Y:S01]  /*0930*/  LDG.E R3, desc[UR36][R2.64] ;  /* 0x0000002402037981 */ /* 0x000ea2000c1e1900 */
[----:B0-----:R-:W2:Y:S01]  /*0940*/  LDC.64 R4, c[0x0][0x3b0] ;  /* 0x0000ec00ff047b82 */ /* 0x001ea20000000a00 */
[----:B------:R-:W-:Y:S02]  /*0950*/  IMAD.MOV.U32 R7, RZ, RZ, 0x1 ;  /* 0x00000001ff077424 */ /* 0x000fe400078e00ff */
[----:B--2---:R-:W-:-:S05]  /*0960*/  IMAD.WIDE R4, R3, 0x4, R4 ;  /* 0x0000000403047825 */ /* 0x004fca00078e0204 */
[----:B------:R0:W-:Y:S02]  /*0970*/  REDG.E.ADD.STRONG.GPU desc[UR36][R4.64], R7 ;  /* 0x000000070400798e */ /* 0x0001e4000c12e124 */
.L_x_10:
[----:B------:R-:W-:Y:S05]  /*0980*/  BSYNC.RECONVERGENT B6 ;  /* 0x0000000000067941 */ /* 0x000fea0003800200 */
.L_x_9:
[----:B------:R-:W1:Y:S01]  /*0990*/  LDCU UR4, c[0x0][0x3c0] ;  /* 0x00007800ff0477ac */ /* 0x000e620008000800 */
[----:B------:R-:W-:-:S04]  /*09a0*/  IADD3 R22, PT, PT, R22, 0x1, RZ ;  /* 0x0000000116167810 */ /* 0x000fc80007ffe0ff */
[----:B-1----:R-:W-:-:S13]  /*09b0*/  ISETP.NE.AND P0, PT, R22, UR4, PT ;  /* 0x0000000416007c0c */ /* 0x002fda000bf05270 */
[----:B------:R-:W-:Y:S05]  /*09c0*/  @!P0 EXIT ;  /* 0x000000000000894d */ /* 0x000fea0003800000 */
[----:B------:R-:W-:Y:S05]  /*09d0*/  BRA `(.L_x_16) ;  /* 0xfffffffc00147947 */ /* 0x000fea000383ffff */
.L_x_17:
[----:B------:R-:W-:-:S00]  /*09e0*/  BRA `(.L_x_17) ;  /* 0xfffffffc00fc7947 */ /* 0x000fc0000383ffff */
[----:B------:R-:W-:-:S00]  /*09f0*/  NOP ;  /* 0x0000000000007918 */ /* 0x000fc00000000000 */
        /* <DEDUP_REMOVED lines=8> */
.L_x_22:


//--------------------- .text._Z10prefix_sumPii   --------------------------
	.section	.text._Z10prefix_sumPii,"ax",@progbits
	.align	128
        .global         _Z10prefix_sumPii
        .type           _Z10prefix_sumPii,@function
        .size           _Z10prefix_sumPii,(.L_x_23 - _Z10prefix_sumPii)
        .other          _Z10prefix_sumPii,@"STO_CUDA_ENTRY STV_DEFAULT"
_Z10prefix_sumPii:
.text._Z10prefix_sumPii:
[----:B------:R-:W-:Y:S01]  /*0000*/  LDC R1, c[0x0][0x37c] ;  /* 0x0000df00ff017b82 */ /* 0x000fe20000000800 */
[----:B------:R-:W0:Y:S07]  /*0010*/  S2R R9, SR_CTAID.X ;  /* 0x0000000000097919 */ /* 0x000e2e0000002500 */
[----:B------:R-:W1:Y:S01]  /*0020*/  LDC R2, c[0x0][0x388] ;  /* 0x0000e200ff027b82 */ /* 0x000e620000000800 */
[----:B------:R-:W0:Y:S01]  /*0030*/  LDCU UR4, c[0x0][0x360] ;  /* 0x00006c00ff0477ac */ /* 0x000e220008000800 */
[----:B------:R-:W0:Y:S01]  /*0040*/  S2R R0, SR_TID.X ;  /* 0x0000000000007919 */ /* 0x000e220000002100 */
[----:B-1----:R-:W-:Y:S01]  /*0050*/  ISETP.GE.AND P0, PT, R2, 0x2, PT ;  /* 0x000000020200780c */ /* 0x002fe20003f06270 */
[----:B0-----:R-:W-:-:S05]  /*0060*/  IMAD R9, R9, UR4, R0 ;  /* 0x0000000409097c24 */ /* 0x001fca000f8e0200 */
[----:B------:R-:W-:-:S13]  /*0070*/  ISETP.GE.U32.OR P0, PT, R9, R2, !P0 ;  /* 0x000000020900720c */ /* 0x000fda0004706470 */
[----:B------:R-:W-:Y:S05]  /*0080*/  @P0 EXIT ;  /* 0x000000000000094d */ /* 0x000fea0003800000 */
[----:B------:R-:W0:Y:S01]  /*0090*/  LDC.64 R2, c[0x0][0x380] ;  /* 0x0000e000ff027b82 */ /* 0x000e220000000a00 */
[C---:B------:R-:W-:Y:S01]  /*00a0*/  VIADD R0, R9.reuse, 0xffffffff ;  /* 0xffffffff09007836 */ /* 0x040fe20000000000 */
[----:B------:R-:W1:Y:S01]  /*00b0*/  LDCU.64 UR6, c[0x0][0x358] ;  /* 0x00006b00ff0677ac */ /* 0x000e620008000a00 */
[----:B------:R-:W2:Y:S05]  /*00c0*/  LDCU UR8, c[0x0][0x388] ;  /* 0x00007100ff0877ac */ /* 0x000eaa0008000800 */
[----:B------:R-:W3:Y:S01]  /*00d0*/  LDC.64 R6, c[0x0][0x380] ;  /* 0x0000e000ff067b82 */ /* 0x000ee20000000a00 */
[----:B------:R-:W-:Y:S01]  /*00e0*/  UMOV UR4, 0x1 ;  /* 0x0000000100047882 */ /* 0x000fe20000000000 */
[----:B012---:R-:W-:-:S07]  /*00f0*/  IMAD.WIDE.U32 R2, R9, 0x4, R2 ;  /* 0x0000000409027825 */ /* 0x007fce00078e0002 */
.L_x_20:
[----:B------:R-:W-:Y:S01]  /*0100*/  ISETP.GE.U32.AND P0, PT, R9, UR4, PT ;  /* 0x0000000409007c0c */ /* 0x000fe2000bf06070 */
[----:B------:R-:W-:-:S12]  /*0110*/  BSSY.RECONVERGENT B0, `(.L_x_18) ;  /* 0x000000c000007945 */ /* 0x000fd80003800200 */
[----:B0-----:R-:W-:Y:S05]  /*0120*/  @!P0 BRA `(.L_x_19) ;  /* 0x0000000000288947 */ /* 0x001fea0003800000 */
[----:B------:R-:W-:-:S06]  /*0130*/  ULEA UR5, UR4, 0xffffffff, 0x1 ;  /* 0xffffffff04057891 */ /* 0x000fcc000f8e08ff */
[----:B------:R-:W-:-:S04]  /*0140*/  LOP3.LUT R5, R9, UR5, RZ, 0xc0, !PT ;  /* 0x0000000509057c12 */ /* 0x000fc8000f8ec0ff */
[----:B------:R-:W-:-:S13]  /*0150*/  ISETP.GE.AND P0, PT, R5, UR4, PT ;  /* 0x0000000405007c0c */ /* 0x000fda000bf06270 */
[----:B------:R-:W-:Y:S05]  /*0160*/  @!P0 BRA `(.L_x_19) ;  /* 0x0000000000188947 */ /* 0x000fea0003800000 */
[----:B------:R-:W-:Y:S01]  /*0170*/  IADD3 R5, PT, PT, -R5, UR4, R0 ;  /* 0x0000000405057c10 */ /* 0x000fe2000fffe100 */
[----:B------:R-:W2:Y:S04]  /*0180*/  LDG.E R11, desc[UR6][R2.64] ;  /* 0x00000006020b7981 */ /* 0x000ea8000c1e1900 */
[----:B---3--:R-:W-:-:S06]  /*0190*/  IMAD.WIDE.U32 R4, R5, 0x4, R6 ;  /* 0x0000000405047825 */ /* 0x008fcc00078e0006 */
[----:B------:R-:W2:Y:S02]  /*01a0*/  LDG.E R4, desc[UR6][R4.64] ;  /* 0x0000000604047981 */ /* 0x000ea4000c1e1900 */
[----:B--2---:R-:W-:-:S05]  /*01b0*/  IMAD.IADD R11, R4, 0x1, R11 ;  /* 0x00000001040b7824 */ /* 0x004fca00078e020b */
[----:B------:R0:W-:Y:S02]  /*01c0*/  STG.E desc[UR6][R2.64], R11 ;  /* 0x0000000b02007986 */ /* 0x0001e4000c101906 */
.L_x_19:
[----:B------:R-:W-:Y:S05]  /*01d0*/  BSYNC.RECONVERGENT B0 ;  /* 0x0000000000007941 */ /* 0x000fea0003800200 */
.L_x_18:
[----:B------:R-:W-:-:S04]  /*01e0*/  USHF.L.U32 UR4, UR4, 0x1, URZ ;  /* 0x0000000104047899 */ /* 0x000fc800080006ff */
[----:B------:R-:W-:-:S09]  /*01f0*/  UISETP.GE.AND UP0, UPT, UR4, UR8, UPT ;  /* 0x000000080400728c */ /* 0x000fd2000bf06270 */
[----:B------:R-:W-:Y:S05]  /*0200*/  BRA.U !UP0, `(.L_x_20) ;  /* 0xfffffffd08bc7547 */ /* 0x000fea000b83ffff */
[----:B------:R-:W-:Y:S05]  /*0210*/  EXIT ;  /* 0x000000000000794d */ /* 0x000fea0003800000 */
.L_x_21:
        /* <DEDUP_REMOVED lines=14> */
.L_x_23:


//--------------------- .nv.global.init           --------------------------
	.section	.nv.global.init,"aw",@progbits
.nv.global.init:
	.type		$str,@object
	.size		$str,(.L_0 - $str)
$str:
        /*0000*/ 	.byte	0x72, 0x65, 0x71, 0x20, 0x25, 0x64, 0x20, 0x69, 0x73, 0x20, 0x70, 0x72, 0x6f, 0x63, 0x65, 0x73
        /*0010*/ 	.byte	0x73, 0x65, 0x64, 0x20, 0x62, 0x79, 0x20, 0x66, 0x61, 0x63, 0x20, 0x25, 0x64, 0x0a, 0x00
.L_0:


//--------------------- .nv.shared.reserved.0     --------------------------
	.section	.nv.shared.reserved.0,"aw",@nobits
	.weak		__nv_reservedSMEM_offset_0_alias
	.size		__nv_reservedSMEM_offset_0_alias, 0, 64
	.other		__nv_reservedSMEM_offset_0_alias,@"STO_CUDA_RESERVED_SHARED STV_DEFAULT"
__nv_reservedSMEM_offset_0_alias:
	.zero		0
	.zero		64


//--------------------- .nv.constant0._Z7ProcessPiS_S_S_S_S_S_S_ii --------------------------
	.section	.nv.constant0._Z7ProcessPiS_S_S_S_S_S_S_ii,"a",@progbits
	.sectionflags	@""
	.align	4
.nv.constant0._Z7ProcessPiS_S_S_S_S_S_S_ii:
	.zero		968


//--------------------- .nv.constant0._Z10prefix_sumPii --------------------------
	.section	.nv.constant0._Z10prefix_sumPii,"a",@progbits
	.sectionflags	@""
	.align	4
.nv.constant0._Z10prefix_sumPii:
	.zero		908


//--------------------- SYMBOLS --------------------------

	.type		.nv.reservedSmem.offset0,@object
	.size		.nv.reservedSmem.offset0,0x4
	.type		vprintf,@function
